//
// Generated by NVIDIA NVVM Compiler
//
// Compiler Build ID: CL-36424714
// Cuda compilation tools, release 13.0, V13.0.88
// Based on NVVM 20.0.0
//

.version 9.0
.target sm_100
.address_size 64

	// .globl	_Z9matrixMulPKdS0_Pdi

.visible .entry _Z9matrixMulPKdS0_Pdi(
	.param .u64 .ptr .align 1 _Z9matrixMulPKdS0_Pdi_param_0,
	.param .u64 .ptr .align 1 _Z9matrixMulPKdS0_Pdi_param_1,
	.param .u64 .ptr .align 1 _Z9matrixMulPKdS0_Pdi_param_2,
	.param .u32 _Z9matrixMulPKdS0_Pdi_param_3
)
{
	.reg .pred 	%p<10>;
	.reg .b32 	%r<41>;
	.reg .b64 	%rd<67>;
	.reg .b64 	%fd<67>;

	ld.param.u64 	%rd14, [_Z9matrixMulPKdS0_Pdi_param_0];
	ld.param.u64 	%rd15, [_Z9matrixMulPKdS0_Pdi_param_1];
	ld.param.u32 	%r17, [_Z9matrixMulPKdS0_Pdi_param_3];
	cvta.to.global.u64 	%rd1, %rd15;
	cvta.to.global.u64 	%rd2, %rd14;
	mov.u32 	%r18, %ctaid.y;
	mov.u32 	%r19, %ntid.y;
	mov.u32 	%r20, %tid.y;
	mad.lo.s32 	%r1, %r18, %r19, %r20;
	mov.u32 	%r21, %ctaid.x;
	mov.u32 	%r22, %ntid.x;
	mov.u32 	%r23, %tid.x;
	mad.lo.s32 	%r2, %r21, %r22, %r23;
	max.s32 	%r24, %r1, %r2;
	setp.ge.s32 	%p1, %r24, %r17;
	@%p1 bra 	$L__BB0_13;
	mul.lo.s32 	%r3, %r17, %r1;
	and.b32  	%r4, %r17, 7;
	setp.lt.u32 	%p2, %r17, 8;
	mov.f64 	%fd66, 0d0000000000000000;
	mov.b32 	%r39, 0;
	@%p2 bra 	$L__BB0_4;
	and.b32  	%r26, %r17, 2147483640;
	neg.s32 	%r37, %r26;
	mul.wide.s32 	%rd16, %r17, 8;
	add.s64 	%rd3, %rd1, %rd16;
	mul.wide.s32 	%rd17, %r17, 16;
	add.s64 	%rd4, %rd1, %rd17;
	mul.wide.s32 	%rd18, %r17, 24;
	add.s64 	%rd5, %rd1, %rd18;
	mul.wide.s32 	%rd19, %r17, 32;
	add.s64 	%rd6, %rd1, %rd19;
	mul.wide.s32 	%rd20, %r17, 40;
	add.s64 	%rd7, %rd1, %rd20;
	mul.wide.s32 	%rd21, %r17, 48;
	add.s64 	%rd8, %rd1, %rd21;
	mul.wide.s32 	%rd22, %r17, 56;
	add.s64 	%rd9, %rd1, %rd22;
	mul.wide.u32 	%rd23, %r3, 8;
	add.s64 	%rd24, %rd23, %rd2;
	add.s64 	%rd66, %rd24, 32;
	mov.f64 	%fd66, 0d0000000000000000;
	mov.u32 	%r36, %r2;
$L__BB0_3:
	.pragma "nounroll";
	and.b32  	%r39, %r17, 2147483640;
	mul.wide.s32 	%rd25, %r36, 8;
	add.s64 	%rd26, %rd3, %rd25;
	add.s64 	%rd27, %rd4, %rd25;
	add.s64 	%rd28, %rd5, %rd25;
	add.s64 	%rd29, %rd6, %rd25;
	add.s64 	%rd30, %rd7, %rd25;
	add.s64 	%rd31, %rd8, %rd25;
	add.s64 	%rd32, %rd9, %rd25;
	add.s64 	%rd33, %rd1, %rd25;
	ld.global.f64 	%fd16, [%rd66+-32];
	ld.global.f64 	%fd17, [%rd33];
	fma.rn.f64 	%fd18, %fd16, %fd17, %fd66;
	ld.global.f64 	%fd19, [%rd66+-24];
	ld.global.f64 	%fd20, [%rd26];
	fma.rn.f64 	%fd21, %fd19, %fd20, %fd18;
	ld.global.f64 	%fd22, [%rd66+-16];
	ld.global.f64 	%fd23, [%rd27];
	fma.rn.f64 	%fd24, %fd22, %fd23, %fd21;
	ld.global.f64 	%fd25, [%rd66+-8];
	ld.global.f64 	%fd26, [%rd28];
	fma.rn.f64 	%fd27, %fd25, %fd26, %fd24;
	ld.global.f64 	%fd28, [%rd66];
	ld.global.f64 	%fd29, [%rd29];
	fma.rn.f64 	%fd30, %fd28, %fd29, %fd27;
	ld.global.f64 	%fd31, [%rd66+8];
	ld.global.f64 	%fd32, [%rd30];
	fma.rn.f64 	%fd33, %fd31, %fd32, %fd30;
	ld.global.f64 	%fd34, [%rd66+16];
	ld.global.f64 	%fd35, [%rd31];
	fma.rn.f64 	%fd36, %fd34, %fd35, %fd33;
	ld.global.f64 	%fd37, [%rd66+24];
	ld.global.f64 	%fd38, [%rd32];
	fma.rn.f64 	%fd66, %fd37, %fd38, %fd36;
	add.s32 	%r37, %r37, 8;
	shl.b32 	%r27, %r17, 3;
	add.s32 	%r36, %r36, %r27;
	add.s64 	%rd66, %rd66, 64;
	setp.ne.s32 	%p3, %r37, 0;
	@%p3 bra 	$L__BB0_3;
$L__BB0_4:
	setp.eq.s32 	%p4, %r4, 0;
	@%p4 bra 	$L__BB0_12;
	and.b32  	%r12, %r17, 3;
	setp.lt.u32 	%p5, %r4, 4;
	@%p5 bra 	$L__BB0_7;
	add.s32 	%r28, %r39, %r3;
	mul.wide.u32 	%rd34, %r28, 8;
	add.s64 	%rd35, %rd2, %rd34;
	ld.global.f64 	%fd40, [%rd35];
	mad.lo.s32 	%r29, %r39, %r17, %r2;
	mul.wide.s32 	%rd36, %r29, 8;
	add.s64 	%rd37, %rd1, %rd36;
	ld.global.f64 	%fd41, [%rd37];
	fma.rn.f64 	%fd42, %fd40, %fd41, %fd66;
	cvt.u64.u32 	%rd38, %r3;
	cvt.u64.u32 	%rd39, %r39;
	add.s64 	%rd40, %rd39, %rd38;
	shl.b64 	%rd41, %rd40, 3;
	add.s64 	%rd42, %rd2, %rd41;
	ld.global.f64 	%fd43, [%rd42+8];
	mul.wide.s32 	%rd43, %r17, 8;
	add.s64 	%rd44, %rd37, %rd43;
	ld.global.f64 	%fd44, [%rd44];
	fma.rn.f64 	%fd45, %fd43, %fd44, %fd42;
	ld.global.f64 	%fd46, [%rd42+16];
	add.s64 	%rd45, %rd44, %rd43;
	ld.global.f64 	%fd47, [%rd45];
	fma.rn.f64 	%fd48, %fd46, %fd47, %fd45;
	ld.global.f64 	%fd49, [%rd42+24];
	add.s64 	%rd46, %rd45, %rd43;
	ld.global.f64 	%fd50, [%rd46];
	fma.rn.f64 	%fd66, %fd49, %fd50, %fd48;
	add.s32 	%r39, %r39, 4;
$L__BB0_7:
	setp.eq.s32 	%p6, %r12, 0;
	@%p6 bra 	$L__BB0_12;
	setp.eq.s32 	%p7, %r12, 1;
	@%p7 bra 	$L__BB0_10;
	add.s32 	%r30, %r39, %r3;
	mul.wide.u32 	%rd47, %r30, 8;
	add.s64 	%rd48, %rd2, %rd47;
	ld.global.f64 	%fd52, [%rd48];
	mad.lo.s32 	%r31, %r39, %r17, %r2;
	mul.wide.s32 	%rd49, %r31, 8;
	add.s64 	%rd50, %rd1, %rd49;
	ld.global.f64 	%fd53, [%rd50];
	fma.rn.f64 	%fd54, %fd52, %fd53, %fd66;
	cvt.u64.u32 	%rd51, %r3;
	cvt.u64.u32 	%rd52, %r39;
	add.s64 	%rd53, %rd52, %rd51;
	shl.b64 	%rd54, %rd53, 3;
	add.s64 	%rd55, %rd2, %rd54;
	ld.global.f64 	%fd55, [%rd55+8];
	mul.wide.s32 	%rd56, %r17, 8;
	add.s64 	%rd57, %rd50, %rd56;
	ld.global.f64 	%fd56, [%rd57];
	fma.rn.f64 	%fd66, %fd55, %fd56, %fd54;
	add.s32 	%r39, %r39, 2;
$L__BB0_10:
	and.b32  	%r32, %r17, 1;
	setp.eq.b32 	%p8, %r32, 1;
	not.pred 	%p9, %p8;
	@%p9 bra 	$L__BB0_12;
	add.s32 	%r33, %r39, %r3;
	mul.wide.u32 	%rd58, %r33, 8;
	add.s64 	%rd59, %rd2, %rd58;
	ld.global.f64 	%fd57, [%rd59];
	mad.lo.s32 	%r34, %r39, %r17, %r2;
	mul.wide.s32 	%rd60, %r34, 8;
	add.s64 	%rd61, %rd1, %rd60;
	ld.global.f64 	%fd58, [%rd61];
	fma.rn.f64 	%fd66, %fd57, %fd58, %fd66;
$L__BB0_12:
	ld.param.u64 	%rd65, [_Z9matrixMulPKdS0_Pdi_param_2];
	add.s32 	%r35, %r3, %r2;
	cvta.to.global.u64 	%rd62, %rd65;
	mul.wide.s32 	%rd63, %r35, 8;
	add.s64 	%rd64, %rd62, %rd63;
	st.global.f64 	[%rd64], %fd66;
$L__BB0_13:
	ret;

}


// ===== COMPILED SASS (sm_100) =====

	.target	sm_100

	.elftype	@"ET_EXEC"


//--------------------- .note.nv.tkinfo           --------------------------
	.section	.note.nv.tkinfo,"",@"SHT_NOTE"
	.sectionflags	@"SHF_NOTE_NV_TKINFO"
	.tkinfo
        /*0018*/ 	.word	0x00000002
        /*0030*/ 	.string	""
        /*0030*/ 	.string	"ptxas"
        /*0030*/ 	.string	"Cuda compilation tools, release 13.0, V13.0.88"
        /*0030*/ 	.string	"Build cuda_13.0.r13.0/compiler.36424714_0"
        /*0030*/ 	.string	"-arch sm_100 -m 64 "



//--------------------- .note.nv.cuinfo           --------------------------
	.section	.note.nv.cuinfo,"",@"SHT_NOTE"
	.sectionflags	@"SHF_NOTE_NV_CUINFO"
        /*0018*/ 	.short	0x0002
        /*001a*/ 	.short	0x0064
        /*001c*/ 	.short	0x0082
	.zero		2


//--------------------- .nv.info                  --------------------------
	.section	.nv.info,"",@"SHT_CUDA_INFO"
	.align	4


	//----- nvinfo : EIATTR_REGCOUNT
	.align		4
        /*0000*/ 	.byte	0x04, 0x2f
        /*0002*/ 	.short	(.L_1 - .L_0)
	.align		4
.L_0:
        /*0004*/ 	.word	index@(_Z9matrixMulPKdS0_Pdi)
        /*0008*/ 	.word	0x0000001e


	//----- nvinfo : EIATTR_FRAME_SIZE
	.align		4
.L_1:
        /*000c*/ 	.byte	0x04, 0x11
        /*000e*/ 	.short	(.L_3 - .L_2)
	.align		4
.L_2:
        /*0010*/ 	.word	index@(_Z9matrixMulPKdS0_Pdi)
        /*0014*/ 	.word	0x00000000


	//----- nvinfo : EIATTR_MIN_STACK_SIZE
	.align		4
.L_3:
        /*0018*/ 	.byte	0x04, 0x12
        /*001a*/ 	.short	(.L_5 - .L_4)
	.align		4
.L_4:
        /*001c*/ 	.word	index@(_Z9matrixMulPKdS0_Pdi)
        /*0020*/ 	.word	0x00000000
.L_5:


//--------------------- .nv.compat                --------------------------
	.section	.nv.compat,"",@"SHT_CUDA_COMPAT_INFO"
	.align	4
        /*0000*/ 	.byte	0x02, 0x09, 0x00, 0x00, 0x02, 0x02, 0x01, 0x00, 0x02, 0x05, 0x05, 0x00, 0x03, 0x07, 0x01, 0x01
        /*0010*/ 	.byte	0x02, 0x03, 0x00, 0x00, 0x02, 0x06, 0x01, 0x00, 0x04, 0x0b, 0x08, 0x00, 0x01, 0x00, 0x00, 0x00
        /*0020*/ 	.byte	0x00, 0x00, 0x00, 0x00


//--------------------- .nv.info._Z9matrixMulPKdS0_Pdi --------------------------
	.section	.nv.info._Z9matrixMulPKdS0_Pdi,"",@"SHT_CUDA_INFO"
	.sectionflags	@""
	.align	4


	//----- nvinfo : EIATTR_CUDA_API_VERSION
	.align		4
        /*0000*/ 	.byte	0x04, 0x37
        /*0002*/ 	.short	(.L_7 - .L_6)
.L_6:
        /*0004*/ 	.word	0x00000082


	//----- nvinfo : EIATTR_KPARAM_INFO
	.align		4
.L_7:
        /*0008*/ 	.byte	0x04, 0x17
        /*000a*/ 	.short	(.L_9 - .L_8)
.L_8:
        /*000c*/ 	.word	0x00000000
        /*0010*/ 	.short	0x0003
        /*0012*/ 	.short	0x0018
        /*0014*/ 	.byte	0x00, 0xf0, 0x11, 0x00


	//----- nvinfo : EIATTR_KPARAM_INFO
	.align		4
.L_9:
        /*0018*/ 	.byte	0x04, 0x17
        /*001a*/ 	.short	(.L_11 - .L_10)
.L_10:
        /*001c*/ 	.word	0x00000000
        /*0020*/ 	.short	0x0002
        /*0022*/ 	.short	0x0010
        /*0024*/ 	.byte	0x00, 0xf5, 0x21, 0x00


	//----- nvinfo : EIATTR_KPARAM_INFO
	.align		4
.L_11:
        /*0028*/ 	.byte	0x04, 0x17
        /*002a*/ 	.short	(.L_13 - .L_12)
.L_12:
        /*002c*/ 	.word	0x00000000
        /*0030*/ 	.short	0x0001
        /*0032*/ 	.short	0x0008
        /*0034*/ 	.byte	0x00, 0xf5, 0x21, 0x00


	//----- nvinfo : EIATTR_KPARAM_INFO
	.align		4
.L_13:
        /*0038*/ 	.byte	0x04, 0x17
        /*003a*/ 	.short	(.L_15 - .L_14)
.L_14:
        /*003c*/ 	.word	0x00000000
        /*0040*/ 	.short	0x0000
        /*0042*/ 	.short	0x0000
        /*0044*/ 	.byte	0x00, 0xf5, 0x21, 0x00


	//----- nvinfo : EIATTR_SPARSE_MMA_MASK
	.align		4
.L_15:
        /*0048*/ 	.byte	0x03, 0x50
        /*004a*/ 	.short	0x0000


	//----- nvinfo : EIATTR_MAXREG_COUNT
	.align		4
        /*004c*/ 	.byte	0x03, 0x1b
        /*004e*/ 	.short	0x00ff


	//----- nvinfo : EIATTR_MERCURY_ISA_VERSION
	.align		4
        /*0050*/ 	.byte	0x03, 0x5f
        /*0052*/ 	.short	0x0101


	//----- nvinfo : EIATTR_VRC_CTA_INIT_COUNT
	.align		4
        /*0054*/ 	.byte	0x02, 0x4a
	.zero		1
	.zero		1


	//----- nvinfo : EIATTR_EXIT_INSTR_OFFSETS
	.align		4
        /*0058*/ 	.byte	0x04, 0x1c
        /*005a*/ 	.short	(.L_17 - .L_16)


	//   ....[0]....
.L_16:
        /*005c*/ 	.word	0x000000c0


	//   ....[1]....
        /*0060*/ 	.word	0x00000ad0


	//----- nvinfo : EIATTR_CBANK_PARAM_SIZE
	.align		4
.L_17:
        /*0064*/ 	.byte	0x03, 0x19
        /*0066*/ 	.short	0x001c


	//----- nvinfo : EIATTR_PARAM_CBANK
	.align		4
        /*0068*/ 	.byte	0x04, 0x0a
        /*006a*/ 	.short	(.L_19 - .L_18)
	.align		4
.L_18:
        /*006c*/ 	.word	index@(.nv.constant0._Z9matrixMulPKdS0_Pdi)
        /*0070*/ 	.short	0x0380
        /*0072*/ 	.short	0x001c


	//----- nvinfo : EIATTR_SW_WAR
	.align		4
.L_19:
        /*0074*/ 	.byte	0x04, 0x36
        /*0076*/ 	.short	(.L_21 - .L_20)
.L_20:
        /*0078*/ 	.word	0x00000008
.L_21:


//--------------------- .nv.callgraph             --------------------------
	.section	.nv.callgraph,"",@"SHT_CUDA_CALLGRAPH"
	.align	4
	.sectionentsize	8
	.align		4
        /*0000*/ 	.word	0x00000000
	.align		4
        /*0004*/ 	.word	0xffffffff
	.align		4
        /*0008*/ 	.word	0x00000000
	.align		4
        /*000c*/ 	.word	0xfffffffe
	.align		4
        /*0010*/ 	.word	0x00000000
	.align		4
        /*0014*/ 	.word	0xfffffffd
	.align		4
        /*0018*/ 	.word	0x00000000
	.align		4
        /*001c*/ 	.word	0xfffffffc


//--------------------- .text._Z9matrixMulPKdS0_Pdi --------------------------
	.section	.text._Z9matrixMulPKdS0_Pdi,"ax",@progbits
	.align	128
        .global         _Z9matrixMulPKdS0_Pdi
        .type           _Z9matrixMulPKdS0_Pdi,@function
        .size           _Z9matrixMulPKdS0_Pdi,(.L_x_5 - _Z9matrixMulPKdS0_Pdi)
        .other          _Z9matrixMulPKdS0_Pdi,@"STO_CUDA_ENTRY STV_DEFAULT"
_Z9matrixMulPKdS0_Pdi:
.text._Z9matrixMulPKdS0_Pdi:
[----:B------:R-:W-:Y:S01]  /*0000*/  LDC R1, c[0x0][0x37c] ;  /* 0x0000df00ff017b82 */ /* 0x000fe20000000800 */
[----:B------:R-:W0:Y:S07]  /*0010*/  S2R R0, SR_TID.Y ;  /* 0x0000000000007919 */ /* 0x000e2e0000002200 */
[----:B------:R-:W0:Y:S01]  /*0020*/  S2UR UR4, SR_CTAID.Y ;  /* 0x00000000000479c3 */ /* 0x000e220000002600 */
[----:B------:R-:W1:Y:S01]  /*0030*/  LDCU UR18, c[0x0][0x398] ;  /* 0x00007300ff1277ac */ /* 0x000e620008000800 */
[----:B------:R-:W2:Y:S06]  /*0040*/  S2R R3, SR_TID.X ;  /* 0x0000000000037919 */ /* 0x000eac0000002100 */
[----:B------:R-:W0:Y:S08]  /*0050*/  LDC R21, c[0x0][0x364] ;  /* 0x0000d900ff157b82 */ /* 0x000e300000000800 */
[----:B------:R-:W2:Y:S08]  /*0060*/  S2UR UR5, SR_CTAID.X ;  /* 0x00000000000579c3 */ /* 0x000eb00000002500 */
[----:B------:R-:W2:Y:S01]  /*0070*/  LDC R2, c[0x0][0x360] ;  /* 0x0000d800ff027b82 */ /* 0x000ea20000000800 */
[----:B0-----:R-:W-:-:S02]  /*0080*/  IMAD R21, R21, UR4, R0 ;  /* 0x0000000415157c24 */ /* 0x001fc4000f8e0200 */
[----:B--2---:R-:W-:-:S05]  /*0090*/  IMAD R0, R2, UR5, R3 ;  /* 0x0000000502007c24 */ /* 0x004fca000f8e0203 */
[----:B------:R-:W-:-:S04]  /*00a0*/  VIMNMX R2, PT, PT, R21, R0, !PT ;  /* 0x0000000015027248 */ /* 0x000fc80007fe0100 */
[----:B-1----:R-:W-:-:S13]  /*00b0*/  ISETP.GE.AND P0, PT, R2, UR18, PT ;  /* 0x0000001202007c0c */ /* 0x002fda000bf06270 */
[----:B------:R-:W-:Y:S05]  /*00c0*/  @P0 EXIT ;  /* 0x000000000000094d */ /* 0x000fea0003800000 */
[----:B------:R-:W-:Y:S02]  /*00d0*/  UISETP.GE.U32.AND UP0, UPT, UR18, 0x8, UPT ;  /* 0x000000081200788c */ /* 0x000fe4000bf06070 */
[----:B------:R-:W-:Y:S01]  /*00e0*/  IMAD R21, R21, UR18, RZ ;  /* 0x0000001215157c24 */ /* 0x000fe2000f8e02ff */
[----:B------:R-:W-:Y:S01]  /*00f0*/  CS2R R12, SRZ ;  /* 0x00000000000c7805 */ /* 0x000fe2000001ff00 */
[----:B------:R-:W0:Y:S01]  /*0100*/  LDCU.64 UR16, c[0x0][0x358] ;  /* 0x00006b00ff1077ac */ /* 0x000e220008000a00 */
[----:B------:R-:W-:-:S04]  /*0110*/  UMOV UR4, URZ ;  /* 0x000000ff00047c82 */ /* 0x000fc80008000000 */
[----:B------:R-:W-:Y:S05]  /*0120*/  BRA.U !UP0, `(.L_x_0) ;  /* 0x0000000508147547 */ /* 0x000fea000b800000 */
[----:B------:R-:W1:Y:S01]  /*0130*/  LDCU.128 UR20, c[0x0][0x380] ;  /* 0x00007000ff1477ac */ /* 0x000e620008000c00 */
[----:B------:R-:W-:Y:S01]  /*0140*/  IMAD.MOV.U32 R20, RZ, RZ, R0 ;  /* 0x000000ffff147224 */ /* 0x000fe200078e0000 */
[----:B------:R-:W-:Y:S01]  /*0150*/  CS2R R12, SRZ ;  /* 0x00000000000c7805 */ /* 0x000fe2000001ff00 */
[----:B------:R-:W-:-:S04]  /*0160*/  ULOP3.LUT UR4, UR18, 0x7ffffff8, URZ, 0xc0, !UPT ;  /* 0x7ffffff812047892 */ /* 0x000fc8000f8ec0ff */
[----:B------:R-:W-:Y:S01]  /*0170*/  UIADD3 UR4, UPT, UPT, -UR4, URZ, URZ ;  /* 0x000000ff04047290 */ /* 0x000fe2000fffe1ff */
[----:B-1----:R-:W-:Y:S01]  /*0180*/  MOV R2, UR20 ;  /* 0x0000001400027c02 */ /* 0x002fe20008000f00 */
[----:B------:R-:W-:Y:S01]  /*0190*/  IMAD.U32 R3, RZ, RZ, UR21 ;  /* 0x00000015ff037e24 */ /* 0x000fe2000f8e00ff */
[----:B------:R-:W-:Y:S02]  /*01a0*/  UIMAD.WIDE UR6, UR18, 0x18, UR22 ;  /* 0x00000018120678a5 */ /* 0x000fe4000f8e0216 */
[----:B------:R-:W-:Y:S01]  /*01b0*/  UIMAD.WIDE UR8, UR18, 0x20, UR22 ;  /* 0x00000020120878a5 */ /* 0x000fe2000f8e0216 */
[----:B------:R-:W-:Y:S01]  /*01c0*/  IMAD.WIDE.U32 R2, R21, 0x8, R2 ;  /* 0x0000000815027825 */ /* 0x000fe200078e0002 */
[----:B------:R-:W-:Y:S02]  /*01d0*/  UIMAD.WIDE UR10, UR18, 0x28, UR22 ;  /* 0x00000028120a78a5 */ /* 0x000fe4000f8e0216 */
[----:B------:R-:W-:Y:S01]  /*01e0*/  UIMAD.WIDE UR12, UR18, 0x30, UR22 ;  /* 0x00000030120c78a5 */ /* 0x000fe2000f8e0216 */
[----:B------:R-:W-:Y:S01]  /*01f0*/  IADD3 R8, P0, PT, R2, 0x20, RZ ;  /* 0x0000002002087810 */ /* 0x000fe20007f1e0ff */
[----:B------:R-:W-:-:S03]  /*0200*/  UIMAD.WIDE UR14, UR18, 0x38, UR22 ;  /* 0x00000038120e78a5 */ /* 0x000fc6000f8e0216 */
[----:B------:R-:W-:-:S09]  /*0210*/  IADD3.X R9, PT, PT, RZ, R3, RZ, P0, !PT ;  /* 0x00000003ff097210 */ /* 0x000fd200007fe4ff */
.L_x_1:
[----:B------:R-:W-:Y:S01]  /*0220*/  HFMA2 R23, -RZ, RZ, 0, 4.76837158203125e-07 ;  /* 0x00000008ff177431 */ /* 0x000fe200000001ff */
[----:B------:R-:W-:Y:S01]  /*0230*/  UIMAD.WIDE UR24, UR18, 0x8, UR22 ;  /* 0x00000008121878a5 */ /* 0x000fe2000f8e0216 */
[----:B------:R-:W-:Y:S01]  /*0240*/  IMAD.MOV.U32 R2, RZ, RZ, R8 ;  /* 0x000000ffff027224 */ /* 0x000fe200078e0008 */
[----:B------:R-:W-:Y:S01]  /*0250*/  MOV R3, R9 ;  /* 0x0000000900037202 */ /* 0x000fe20000000f00 */
[----:B------:R-:W-:-:S03]  /*0260*/  UIMAD.WIDE UR20, UR18, 0x10, UR22 ;  /* 0x00000010121478a5 */ /* 0x000fc6000f8e0216 */
[----:B------:R-:W-:Y:S01]  /*0270*/  MOV R19, UR25 ;  /* 0x0000001900137c02 */ /* 0x000fe20008000f00 */
[----:B------:R-:W-:Y:S01]  /*0280*/  IMAD.U32 R18, RZ, RZ, UR24 ;  /* 0x00000018ff127e24 */ /* 0x000fe2000f8e00ff */
[----:B0-----:R-:W2:Y:S01]  /*0290*/  LDG.E.64 R24, desc[UR16][R2.64+-0x20] ;  /* 0xffffe01002187981 */ /* 0x001ea2000c1e1b00 */
[C---:B------:R-:W-:Y:S01]  /*02a0*/  IMAD.WIDE R22, R20.reuse, R23, UR22 ;  /* 0x0000001614167e25 */ /* 0x040fe2000f8e0217 */
[----:B------:R-:W-:Y:S02]  /*02b0*/  MOV R16, UR20 ;  /* 0x0000001400107c02 */ /* 0x000fe40008000f00 */
[----:B------:R-:W3:Y:S01]  /*02c0*/  LDG.E.64 R10, desc[UR16][R2.64+-0x18] ;  /* 0xffffe810020a7981 */ /* 0x000ee2000c1e1b00 */
[----:B------:R-:W-:-:S03]  /*02d0*/  IMAD.WIDE R18, R20, 0x8, R18 ;  /* 0x0000000814127825 */ /* 0x000fc600078e0212 */
[----:B------:R-:W2:Y:S01]  /*02e0*/  LDG.E.64 R22, desc[UR16][R22.64] ;  /* 0x0000001016167981 */ /* 0x000ea2000c1e1b00 */
[----:B------:R-:W-:-:S03]  /*02f0*/  IMAD.U32 R17, RZ, RZ, UR21 ;  /* 0x00000015ff117e24 */ /* 0x000fc6000f8e00ff */
[----:B------:R-:W3:Y:S01]  /*0300*/  LDG.E.64 R18, desc[UR16][R18.64] ;  /* 0x0000001012127981 */ /* 0x000ee2000c1e1b00 */
[----:B------:R-:W-:-:S04]  /*0310*/  IMAD.WIDE R16, R20, 0x8, R16 ;  /* 0x0000000814107825 */ /* 0x000fc800078e0210 */
[----:B------:R-:W-:Y:S01]  /*0320*/  HFMA2 R9, -RZ, RZ, 0, 4.76837158203125e-07 ;  /* 0x00000008ff097431 */ /* 0x000fe200000001ff */
[----:B------:R-:W4:Y:S04]  /*0330*/  LDG.E.64 R14, desc[UR16][R2.64+-0x10] ;  /* 0xfffff010020e7981 */ /* 0x000f28000c1e1b00 */
[----:B------:R-:W4:Y:S01]  /*0340*/  LDG.E.64 R16, desc[UR16][R16.64] ;  /* 0x0000001010107981 */ /* 0x000f22000c1e1b00 */
[----:B------:R-:W-:-:S03]  /*0350*/  IMAD.WIDE R8, R20, R9, UR6 ;  /* 0x0000000614087e25 */ /* 0x000fc6000f8e0209 */
[----:B------:R-:W5:Y:S04]  /*0360*/  LDG.E.64 R6, desc[UR16][R2.64+-0x8] ;  /* 0xfffff81002067981 */ /* 0x000f68000c1e1b00 */
[----:B------:R-:W5:Y:S01]  /*0370*/  LDG.E.64 R8, desc[UR16][R8.64] ;  /* 0x0000001008087981 */ /* 0x000f62000c1e1b00 */
[----:B------:R-:W-:-:S05]  /*0380*/  MOV R5, 0x8 ;  /* 0x0000000800057802 */ /* 0x000fca0000000f00 */
[----:B------:R-:W-:-:S06]  /*0390*/  IMAD.WIDE R4, R20, R5, UR8 ;  /* 0x0000000814047e25 */ /* 0x000fcc000f8e0205 */
[----:B------:R-:W5:Y:S01]  /*03a0*/  LDG.E.64 R4, desc[UR16][R4.64] ;  /* 0x0000001004047981 */ /* 0x000f62000c1e1b00 */
[----:B--2---:R-:W-:Y:S01]  /*03b0*/  DFMA R24, R24, R22, R12 ;  /* 0x000000161818722b */ /* 0x004fe2000000000c */
[----:B------:R-:W-:Y:S02]  /*03c0*/  IMAD.MOV.U32 R23, RZ, RZ, 0x8 ;  /* 0x00000008ff177424 */ /* 0x000fe400078e00ff */
[----:B------:R-:W2:Y:S02]  /*03d0*/  LDG.E.64 R12, desc[UR16][R2.64] ;  /* 0x00000010020c7981 */ /* 0x000ea4000c1e1b00 */
[----:B------:R-:W-:-:S03]  /*03e0*/  IMAD.WIDE R22, R20, R23, UR10 ;  /* 0x0000000a14167e25 */ /* 0x000fc6000f8e0217 */
[----:B---3--:R-:W-:Y:S01]  /*03f0*/  DFMA R18, R10, R18, R24 ;  /* 0x000000120a12722b */ /* 0x008fe20000000018 */
[----:B------:R-:W-:Y:S01]  /*0400*/  MOV R25, 0x8 ;  /* 0x0000000800197802 */ /* 0x000fe20000000f00 */
[----:B------:R-:W3:Y:S04]  /*0410*/  LDG.E.64 R10, desc[UR16][R2.64+0x8] ;  /* 0x00000810020a7981 */ /* 0x000ee8000c1e1b00 */
[----:B------:R-:W3:Y:S01]  /*0420*/  LDG.E.64 R22, desc[UR16][R22.64] ;  /* 0x0000001016167981 */ /* 0x000ee2000c1e1b00 */
[C---:B------:R-:W-:Y:S01]  /*0430*/  IMAD.WIDE R24, R20.reuse, R25, UR12 ;  /* 0x0000000c14187e25 */ /* 0x040fe2000f8e0219 */
[----:B----4-:R-:W-:Y:S01]  /*0440*/  DFMA R16, R14, R16, R18 ;  /* 0x000000100e10722b */ /* 0x010fe20000000012 */
[----:B------:R-:W-:Y:S01]  /*0450*/  MOV R19, 0x8 ;  /* 0x0000000800137802 */ /* 0x000fe20000000f00 */
[----:B------:R-:W4:Y:S04]  /*0460*/  LDG.E.64 R14, desc[UR16][R2.64+0x10] ;  /* 0x00001010020e7981 */ /* 0x000f28000c1e1b00 */
[----:B------:R-:W4:Y:S01]  /*0470*/  LDG.E.64 R24, desc[UR16][R24.64] ;  /* 0x0000001018187981 */ /* 0x000f22000c1e1b00 */
[----:B------:R-:W-:Y:S01]  /*0480*/  IMAD.WIDE R18, R20, R19, UR14 ;  /* 0x0000000e14127e25 */ /* 0x000fe2000f8e0213 */
[----:B-----5:R-:W-:-:S02]  /*0490*/  DFMA R8, R6, R8, R16 ;  /* 0x000000080608722b */ /* 0x020fc40000000010 */
[----:B------:R-:W5:Y:S04]  /*04a0*/  LDG.E.64 R6, desc[UR16][R2.64+0x18] ;  /* 0x0000181002067981 */ /* 0x000f68000c1e1b00 */
[----:B------:R-:W5:Y:S01]  /*04b0*/  LDG.E.64 R18, desc[UR16][R18.64] ;  /* 0x0000001012127981 */ /* 0x000f62000c1e1b00 */
[----:B------:R-:W-:-:S04]  /*04c0*/  UIADD3 UR4, UPT, UPT, UR4, 0x8, URZ ;  /* 0x0000000804047890 */ /* 0x000fc8000fffe0ff */
[----:B------:R-:W-:Y:S01]  /*04d0*/  UISETP.NE.AND UP0, UPT, UR4, URZ, UPT ;  /* 0x000000ff0400728c */ /* 0x000fe2000bf05270 */
[----:B--2---:R-:W-:-:S08]  /*04e0*/  DFMA R4, R12, R4, R8 ;  /* 0x000000040c04722b */ /* 0x004fd00000000008 */
[----:B---3--:R-:W-:-:S08]  /*04f0*/  DFMA R4, R10, R22, R4 ;  /* 0x000000160a04722b */ /* 0x008fd00000000004 */
[----:B----4-:R-:W-:Y:S01]  /*0500*/  DFMA R4, R14, R24, R4 ;  /* 0x000000180e04722b */ /* 0x010fe20000000004 */
[----:B------:R-:W-:-:S07]  /*0510*/  IADD3 R8, P0, PT, R2, 0x40, RZ ;  /* 0x0000004002087810 */ /* 0x000fce0007f1e0ff */
[----:B-----5:R-:W-:Y:S01]  /*0520*/  DFMA R12, R6, R18, R4 ;  /* 0x00000012060c722b */ /* 0x020fe20000000004 */
[----:B------:R-:W-:Y:S01]  /*0530*/  IMAD.U32 R5, RZ, RZ, UR18 ;  /* 0x00000012ff057e24 */ /* 0x000fe2000f8e00ff */
[----:B------:R-:W-:-:S04]  /*0540*/  IADD3.X R9, PT, PT, RZ, R3, RZ, P0, !PT ;  /* 0x00000003ff097210 */ /* 0x000fc800007fe4ff */
[----:B------:R-:W-:Y:S01]  /*0550*/  LEA R20, R5, R20, 0x3 ;  /* 0x0000001405147211 */ /* 0x000fe200078e18ff */
[----:B------:R-:W-:Y:S06]  /*0560*/  BRA.U UP0, `(.L_x_1) ;  /* 0xfffffffd002c7547 */ /* 0x000fec000b83ffff */
[----:B------:R-:W-:-:S12]  /*0570*/  ULOP3.LUT UR4, UR18, 0x7ffffff8, URZ, 0xc0, !UPT ;  /* 0x7ffffff812047892 */ /* 0x000fd8000f8ec0ff */
.L_x_0:
[----:B------:R-:W-:-:S04]  /*0580*/  ULOP3.LUT UR6, UR18, 0x7, URZ, 0xc0, !UPT ;  /* 0x0000000712067892 */ /* 0x000fc8000f8ec0ff */
[----:B------:R-:W-:-:S09]  /*0590*/  UISETP.NE.AND UP0, UPT, UR6, URZ, UPT ;  /* 0x000000ff0600728c */ /* 0x000fd2000bf05270 */
[----:B------:R-:W-:Y:S05]  /*05a0*/  BRA.U !UP0, `(.L_x_2) ;  /* 0x0000000508387547 */ /* 0x000fea000b800000 */
[----:B------:R-:W-:Y:S02]  /*05b0*/  UISETP.GE.U32.AND UP0, UPT, UR6, 0x4, UPT ;  /* 0x000000040600788c */ /* 0x000fe4000bf06070 */
[----:B------:R-:W-:-:S04]  /*05c0*/  ULOP3.LUT UR5, UR18, 0x3, URZ, 0xc0, !UPT ;  /* 0x0000000312057892 */ /* 0x000fc8000f8ec0ff */
[----:B------:R-:W-:-:S03]  /*05d0*/  UISETP.NE.AND UP1, UPT, UR5, URZ, UPT ;  /* 0x000000ff0500728c */ /* 0x000fc6000bf25270 */
[----:B------:R-:W-:Y:S08]  /*05e0*/  BRA.U !UP0, `(.L_x_3) ;  /* 0x00000001087c7547 */ /* 0x000ff0000b800000 */
[----:B------:R-:W1:Y:S01]  /*05f0*/  LDC.64 R10, c[0x0][0x380] ;  /* 0x0000e000ff0a7b82 */ /* 0x000e620000000a00 */
[----:B------:R-:W2:Y:S01]  /*0600*/  LDCU.64 UR6, c[0x0][0x380] ;  /* 0x00007000ff0677ac */ /* 0x000ea20008000a00 */
[----:B------:R-:W-:Y:S01]  /*0610*/  IMAD.U32 R5, RZ, RZ, UR4 ;  /* 0x00000004ff057e24 */ /* 0x000fe2000f8e00ff */
[C---:B------:R-:W-:Y:S01]  /*0620*/  IADD3 R3, PT, PT, R21.reuse, UR4, RZ ;  /* 0x0000000415037c10 */ /* 0x040fe2000fffe0ff */
[----:B------:R-:W-:Y:S01]  /*0630*/  IMAD.U32 R23, RZ, RZ, UR18 ;  /* 0x00000012ff177e24 */ /* 0x000fe2000f8e00ff */
[----:B------:R-:W-:Y:S01]  /*0640*/  IADD3 R2, P0, PT, R21, UR4, RZ ;  /* 0x0000000415027c10 */ /* 0x000fe2000ff1e0ff */
[----:B------:R-:W-:Y:S02]  /*0650*/  IMAD R5, R5, UR18, R0 ;  /* 0x0000001205057c24 */ /* 0x000fe4000f8e0200 */
[----:B------:R-:W3:Y:S01]  /*0660*/  LDC.64 R18, c[0x0][0x388] ;  /* 0x0000e200ff127b82 */ /* 0x000ee20000000a00 */
[----:B------:R-:W-:Y:S01]  /*0670*/  MOV R25, UR18 ;  /* 0x0000001200197c02 */ /* 0x000fe20008000f00 */
[----:B-1----:R-:W-:Y:S01]  /*0680*/  IMAD.WIDE.U32 R10, R3, 0x8, R10 ;  /* 0x00000008030a7825 */ /* 0x002fe200078e000a */
[----:B------:R-:W-:-:S02]  /*0690*/  IADD3.X R3, PT, PT, RZ, RZ, RZ, P0, !PT ;  /* 0x000000ffff037210 */ /* 0x000fc400007fe4ff */
[----:B--2---:R-:W-:-:S03]  /*06a0*/  LEA R16, P0, R2, UR6, 0x3 ;  /* 0x0000000602107c11 */ /* 0x004fc6000f8018ff */
[----:B0-----:R-:W2:Y:S01]  /*06b0*/  LDG.E.64 R10, desc[UR16][R10.64] ;  /* 0x000000100a0a7981 */ /* 0x001ea2000c1e1b00 */
[----:B---3--:R-:W-:Y:S01]  /*06c0*/  IMAD.WIDE R18, R5, 0x8, R18 ;  /* 0x0000000805127825 */ /* 0x008fe200078e0212 */
[----:B------:R-:W-:-:S04]  /*06d0*/  LEA.HI.X R17, R2, UR7, R3, 0x3, P0 ;  /* 0x0000000702117c11 */ /* 0x000fc800080f1c03 */
[----:B------:R-:W2:Y:S01]  /*06e0*/  LDG.E.64 R14, desc[UR16][R18.64] ;  /* 0x00000010120e7981 */ /* 0x000ea2000c1e1b00 */
[----:B------:R-:W-:-:S03]  /*06f0*/  IMAD.WIDE R22, R23, 0x8, R18 ;  /* 0x0000000817167825 */ /* 0x000fc600078e0212 */
[----:B------:R-:W3:Y:S04]  /*0700*/  LDG.E.64 R6, desc[UR16][R16.64+0x8] ;  /* 0x0000081010067981 */ /* 0x000ee8000c1e1b00 */
[----:B------:R-:W3:Y:S01]  /*0710*/  LDG.E.64 R8, desc[UR16][R22.64] ;  /* 0x0000001016087981 */ /* 0x000ee2000c1e1b00 */
[----:B------:R-:W-:Y:S01]  /*0720*/  IMAD.WIDE R24, R25, 0x8, R22 ;  /* 0x0000000819187825 */ /* 0x000fe200078e0216 */
[----:B------:R-:W-:Y:S02]  /*0730*/  MOV R27, UR18 ;  /* 0x00000012001b7c02 */ /* 0x000fe40008000f00 */
[----:B------:R-:W4:Y:S04]  /*0740*/  LDG.E.64 R2, desc[UR16][R16.64+0x10] ;  /* 0x0000101010027981 */ /* 0x000f28000c1e1b00 */
[----:B------:R-:W4:Y:S01]  /*0750*/  LDG.E.64 R4, desc[UR16][R24.64] ;  /* 0x0000001018047981 */ /* 0x000f22000c1e1b00 */
[----:B------:R-:W-:-:S03]  /*0760*/  IMAD.WIDE R26, R27, 0x8, R24 ;  /* 0x000000081b1a7825 */ /* 0x000fc600078e0218 */
[----:B------:R-:W5:Y:S04]  /*0770*/  LDG.E.64 R18, desc[UR16][R16.64+0x18] ;  /* 0x0000181010127981 */ /* 0x000f68000c1e1b00 */
[----:B------:R-:W5:Y:S01]  /*0780*/  LDG.E.64 R26, desc[UR16][R26.64] ;  /* 0x000000101a1a7981 */ /* 0x000f62000c1e1b00 */
[----:B------:R-:W-:Y:S01]  /*0790*/  UIADD3 UR4, UPT, UPT, UR4, 0x4, URZ ;  /* 0x0000000404047890 */ /* 0x000fe2000fffe0ff */
[----:B--2---:R-:W-:-:S08]  /*07a0*/  DFMA R10, R10, R14, R12 ;  /* 0x0000000e0a0a722b */ /* 0x004fd0000000000c */
[----:B---3--:R-:W-:-:S08]  /*07b0*/  DFMA R6, R6, R8, R10 ;  /* 0x000000080606722b */ /* 0x008fd0000000000a */
[----:B----4-:R-:W-:-:S08]  /*07c0*/  DFMA R2, R2, R4, R6 ;  /* 0x000000040202722b */ /* 0x010fd00000000006 */
[----:B-----5:R-:W-:-:S11]  /*07d0*/  DFMA R12, R18, R26, R2 ;  /* 0x0000001a120c722b */ /* 0x020fd60000000002 */
.L_x_3:
[----:B------:R-:W-:Y:S05]  /*07e0*/  BRA.U !UP1, `(.L_x_2) ;  /* 0x0000000109a87547 */ /* 0x000fea000b800000 */
[----:B------:R-:W-:Y:S01]  /*07f0*/  UISETP.NE.AND UP0, UPT, UR5, 0x1, UPT ;  /* 0x000000010500788c */ /* 0x000fe2000bf05270 */
[----:B------:R-:W-:Y:S01]  /*0800*/  IMAD.U32 R9, RZ, RZ, UR4 ;  /* 0x00000004ff097e24 */ /* 0x000fe2000f8e00ff */
[----:B------:R-:W-:Y:S02]  /*0810*/  ULOP3.LUT UR5, UR18, 0x1, URZ, 0xc0, !UPT ;  /* 0x0000000112057892 */ /* 0x000fe4000f8ec0ff */
[----:B------:R-:W-:Y:S02]  /*0820*/  MOV R11, UR18 ;  /* 0x00000012000b7c02 */ /* 0x000fe40008000f00 */
[----:B------:R-:W-:Y:S01]  /*0830*/  PLOP3.LUT P1, PT, PT, PT, UP0, 0x80, 0x8 ;  /* 0x000000000008781c */ /* 0x000fe20003f2f008 */
[----:B------:R-:W-:-:S04]  /*0840*/  UISETP.NE.U32.AND UP1, UPT, UR5, 0x1, UPT ;  /* 0x000000010500788c */ /* 0x000fc8000bf25070 */
[----:B------:R-:W1:Y:S02]  /*0850*/  @UP0 LDCU.128 UR8, c[0x0][0x380] ;  /* 0x00007000ff0807ac */ /* 0x000e640008000c00 */
[----:B------:R-:W-:Y:S01]  /*0860*/  PLOP3.LUT P0, PT, PT, PT, UP1, 0x80, 0x8 ;  /* 0x000000000008781c */ /* 0x000fe20003f0f018 */
[----:B------:R-:W2:Y:S05]  /*0870*/  @UP0 LDCU.64 UR6, c[0x0][0x380] ;  /* 0x00007000ff0607ac */ /* 0x000eaa0008000a00 */
[C---:B------:R-:W-:Y:S01]  /*0880*/  @P1 IADD3 R7, PT, PT, R21.reuse, UR4, RZ ;  /* 0x0000000415071c10 */ /* 0x040fe2000fffe0ff */
[----:B------:R-:W3:Y:S01]  /*0890*/  @!UP1 LDCU.128 UR12, c[0x0][0x380] ;  /* 0x00007000ff0c97ac */ /* 0x000ee20008000c00 */
[----:B------:R-:W-:Y:S01]  /*08a0*/  @P1 IADD3 R6, P2, PT, R21, UR4, RZ ;  /* 0x0000000415061c10 */ /* 0x000fe2000ff5e0ff */
[----:B------:R-:W-:Y:S01]  /*08b0*/  @P1 IMAD R9, R9, UR18, R0 ;  /* 0x0000001209091c24 */ /* 0x000fe2000f8e0200 */
[----:B------:R-:W-:Y:S01]  /*08c0*/  @UP0 UIADD3 UR4, UPT, UPT, UR4, 0x2, URZ ;  /* 0x0000000204040890 */ /* 0x000fe2000fffe0ff */
[----:B-1----:R-:W-:Y:S01]  /*08d0*/  MOV R2, UR8 ;  /* 0x0000000800027c02 */ /* 0x002fe20008000f00 */
[----:B------:R-:W-:Y:S01]  /*08e0*/  IMAD.U32 R3, RZ, RZ, UR9 ;  /* 0x00000009ff037e24 */ /* 0x000fe2000f8e00ff */
[----:B------:R-:W-:-:S02]  /*08f0*/  MOV R4, UR10 ;  /* 0x0000000a00047c02 */ /* 0x000fc40008000f00 */
[----:B------:R-:W-:Y:S01]  /*0900*/  MOV R5, UR11 ;  /* 0x0000000b00057c02 */ /* 0x000fe20008000f00 */
[----:B------:R-:W-:-:S04]  /*0910*/  @P1 IMAD.WIDE.U32 R2, R7, 0x8, R2 ;  /* 0x0000000807021825 */ /* 0x000fc800078e0002 */
[----:B------:R-:W-:Y:S01]  /*0920*/  @P1 IMAD.WIDE R4, R9, 0x8, R4 ;  /* 0x0000000809041825 */ /* 0x000fe200078e0204 */
[----:B------:R-:W-:Y:S01]  /*0930*/  MOV R19, UR4 ;  /* 0x0000000400137c02 */ /* 0x000fe20008000f00 */
[----:B0-----:R-:W4:Y:S02]  /*0940*/  @P1 LDG.E.64 R2, desc[UR16][R2.64] ;  /* 0x0000001002021981 */ /* 0x001f24000c1e1b00 */
[----:B------:R-:W-:Y:S01]  /*0950*/  @P1 IMAD.X R7, RZ, RZ, RZ, P2 ;  /* 0x000000ffff071224 */ /* 0x000fe200010e06ff */
[----:B--2---:R-:W-:-:S04]  /*0960*/  @P1 LEA R8, P2, R6, UR6, 0x3 ;  /* 0x0000000606081c11 */ /* 0x004fc8000f8418ff */
[----:B------:R-:W-:Y:S01]  /*0970*/  @P1 LEA.HI.X R9, R6, UR7, R7, 0x3, P2 ;  /* 0x0000000706091c11 */ /* 0x000fe200090f1c07 */
[----:B------:R-:W-:Y:S02]  /*0980*/  @P1 IMAD.WIDE R6, R11, 0x8, R4 ;  /* 0x000000080b061825 */ /* 0x000fe400078e0204 */
[----:B------:R-:W4:Y:S01]  /*0990*/  @P1 LDG.E.64 R4, desc[UR16][R4.64] ;  /* 0x0000001004041981 */ /* 0x000f22000c1e1b00 */
[----:B---3--:R-:W-:Y:S01]  /*09a0*/  MOV R14, UR12 ;  /* 0x0000000c000e7c02 */ /* 0x008fe20008000f00 */
[----:B------:R-:W-:Y:S01]  /*09b0*/  IMAD.U32 R15, RZ, RZ, UR13 ;  /* 0x0000000dff0f7e24 */ /* 0x000fe2000f8e00ff */
[----:B------:R-:W-:Y:S01]  /*09c0*/  MOV R10, UR14 ;  /* 0x0000000e000a7c02 */ /* 0x000fe20008000f00 */
[----:B------:R-:W-:Y:S01]  /*09d0*/  IMAD.U32 R11, RZ, RZ, UR15 ;  /* 0x0000000fff0b7e24 */ /* 0x000fe2000f8e00ff */
[----:B------:R-:W-:Y:S01]  /*09e0*/  @!P0 IADD3 R17, PT, PT, R21, UR4, RZ ;  /* 0x0000000415118c10 */ /* 0x000fe2000fffe0ff */
[----:B------:R-:W-:Y:S01]  /*09f0*/  @!P0 IMAD R19, R19, UR18, R0 ;  /* 0x0000001213138c24 */ /* 0x000fe2000f8e0200 */
[----:B------:R-:W2:Y:S04]  /*0a00*/  @P1 LDG.E.64 R6, desc[UR16][R6.64] ;  /* 0x0000001006061981 */ /* 0x000ea8000c1e1b00 */
[----:B------:R-:W2:Y:S01]  /*0a10*/  @P1 LDG.E.64 R8, desc[UR16][R8.64+0x8] ;  /* 0x0000081008081981 */ /* 0x000ea2000c1e1b00 */
[----:B------:R-:W-:-:S04]  /*0a20*/  @!P0 IMAD.WIDE.U32 R14, R17, 0x8, R14 ;  /* 0x00000008110e8825 */ /* 0x000fc800078e000e */
[----:B------:R-:W-:Y:S02]  /*0a30*/  @!P0 IMAD.WIDE R10, R19, 0x8, R10 ;  /* 0x00000008130a8825 */ /* 0x000fe400078e020a */
[----:B------:R-:W3:Y:S04]  /*0a40*/  @!P0 LDG.E.64 R14, desc[UR16][R14.64] ;  /* 0x000000100e0e8981 */ /* 0x000ee8000c1e1b00 */
[----:B------:R-:W3:Y:S01]  /*0a50*/  @!P0 LDG.E.64 R10, desc[UR16][R10.64] ;  /* 0x000000100a0a8981 */ /* 0x000ee2000c1e1b00 */
[----:B----4-:R-:W-:-:S08]  /*0a60*/  @P1 DFMA R2, R2, R4, R12 ;  /* 0x000000040202122b */ /* 0x010fd0000000000c */
[----:B--2---:R-:W-:-:S08]  /*0a70*/  @P1 DFMA R12, R8, R6, R2 ;  /* 0x00000006080c122b */ /* 0x004fd00000000002 */
[----:B---3--:R-:W-:-:S11]  /*0a80*/  @!P0 DFMA R12, R14, R10, R12 ;  /* 0x0000000a0e0c822b */ /* 0x008fd6000000000c */
.L_x_2:
[----:B------:R-:W1:Y:S01]  /*0a90*/  LDC.64 R2, c[0x0][0x390] ;  /* 0x0000e400ff027b82 */ /* 0x000e620000000a00 */
[----:B------:R-:W-:-:S05]  /*0aa0*/  IADD3 R21, PT, PT, R0, R21, RZ ;  /* 0x0000001500157210 */ /* 0x000fca0007ffe0ff */
[----:B-1----:R-:W-:-:S05]  /*0ab0*/  IMAD.WIDE R2, R21, 0x8, R2 ;  /* 0x0000000815027825 */ /* 0x002fca00078e0202 */
[----:B0-----:R-:W-:Y:S01]  /*0ac0*/  STG.E.64 desc[UR16][R2.64], R12 ;  /* 0x0000000c02007986 */ /* 0x001fe2000c101b10 */
[----:B------:R-:W-:Y:S05]  /*0ad0*/  EXIT ;  /* 0x000000000000794d */ /* 0x000fea0003800000 */
.L_x_4:
[----:B------:R-:W-:-:S00]  /*0ae0*/  BRA `(.L_x_4) ;  /* 0xfffffffc00fc7947 */ /* 0x000fc0000383ffff */
[----:B------:R-:W-:-:S00]  /*0af0*/  NOP ;  /* 0x0000000000007918 */ /* 0x000fc00000000000 */
        /* <DEDUP_REMOVED lines=8> */
.L_x_5:


//--------------------- .nv.shared.reserved.0     --------------------------
	.section	.nv.shared.reserved.0,"aw",@nobits
	.weak		__nv_reservedSMEM_offset_0_alias
	.size		__nv_reservedSMEM_offset_0_alias, 0, 64
	.other		__nv_reservedSMEM_offset_0_alias,@"STO_CUDA_RESERVED_SHARED STV_DEFAULT"
__nv_reservedSMEM_offset_0_alias:
	.zero		0
	.zero		64


//--------------------- .nv.constant0._Z9matrixMulPKdS0_Pdi --------------------------
	.section	.nv.constant0._Z9matrixMulPKdS0_Pdi,"a",@progbits
	.sectionflags	@""
	.align	4
.nv.constant0._Z9matrixMulPKdS0_Pdi:
	.zero		924


//--------------------- SYMBOLS --------------------------

	.type		.nv.reservedSmem.offset0,@object
	.size		.nv.reservedSmem.offset0,0x4
